	.headerflags	@"EF_CUDA_TEXMODE_UNIFIED EF_CUDA_64BIT_ADDRESS EF_CUDA_ACCELERATORS EF_CUDA_SM90 EF_CUDA_VIRTUAL_SM(EF_CUDA_SM90)"
	.elftype	@"ET_EXEC"


//--------------------- .nv.info                  --------------------------
	.section	.nv.info,"",@"SHT_CUDA_INFO"
	.align	4


	//----- nvinfo : EIATTR_REGCOUNT
	.align		4
        /*0000*/ 	.byte	0x04, 0x2f
        /*0002*/ 	.short	(.L_1 - .L_0)
	.align		4
.L_0:
        /*0004*/ 	.word	index@(triton_poi_fused_relu_threshold_backward_0)
        /*0008*/ 	.word	0x0000000e


	//----- nvinfo : EIATTR_MIN_STACK_SIZE
	.align		4
.L_1:
        /*000c*/ 	.byte	0x04, 0x12
        /*000e*/ 	.short	(.L_3 - .L_2)
	.align		4
.L_2:
        /*0010*/ 	.word	index@(triton_poi_fused_relu_threshold_backward_0)
        /*0014*/ 	.word	0x00000000


	//----- nvinfo : EIATTR_FRAME_SIZE
	.align		4
.L_3:
        /*0018*/ 	.byte	0x04, 0x11
        /*001a*/ 	.short	(.L_5 - .L_4)
	.align		4
.L_4:
        /*001c*/ 	.word	index@(triton_poi_fused_relu_threshold_backward_0)
        /*0020*/ 	.word	0x00000000


	//----- nvinfo : EIATTR_MIN_STACK_SIZE
	.align		4
.L_5:
        /*0024*/ 	.byte	0x04, 0x12
        /*0026*/ 	.short	(.L_7 - .L_6)
	.align		4
.L_6:
        /*0028*/ 	.word	index@(triton_poi_fused_relu_threshold_backward_0)
        /*002c*/ 	.word	0x00000000
.L_7:


//--------------------- .nv.info.triton_poi_fused_relu_threshold_backward_0 --------------------------
	.section	.nv.info.triton_poi_fused_relu_threshold_backward_0,"",@"SHT_CUDA_INFO"
	.sectionflags	@""
	.align	4


	//----- nvinfo : EIATTR_CUDA_API_VERSION
	.align		4
        /*0000*/ 	.byte	0x04, 0x37
        /*0002*/ 	.short	(.L_9 - .L_8)
.L_8:
        /*0004*/ 	.word	0x0000007c


	//----- nvinfo : EIATTR_KPARAM_INFO
	.align		4
.L_9:
        /*0008*/ 	.byte	0x04, 0x17
        /*000a*/ 	.short	(.L_11 - .L_10)
.L_10:
        /*000c*/ 	.word	0x00000000
        /*0010*/ 	.short	0x0003
        /*0012*/ 	.short	0x0018
        /*0014*/ 	.byte	0x00, 0xf0, 0x11, 0x00


	//----- nvinfo : EIATTR_KPARAM_INFO
	.align		4
.L_11:
        /*0018*/ 	.byte	0x04, 0x17
        /*001a*/ 	.short	(.L_13 - .L_12)
.L_12:
        /*001c*/ 	.word	0x00000000
        /*0020*/ 	.short	0x0002
        /*0022*/ 	.short	0x0010
        /*0024*/ 	.byte	0x00, 0xf4, 0x21, 0x00


	//----- nvinfo : EIATTR_KPARAM_INFO
	.align		4
.L_13:
        /*0028*/ 	.byte	0x04, 0x17
        /*002a*/ 	.short	(.L_15 - .L_14)
.L_14:
        /*002c*/ 	.word	0x00000000
        /*0030*/ 	.short	0x0001
        /*0032*/ 	.short	0x0008
        /*0034*/ 	.byte	0x00, 0xf4, 0x21, 0x00


	//----- nvinfo : EIATTR_KPARAM_INFO
	.align		4
.L_15:
        /*0038*/ 	.byte	0x04, 0x17
        /*003a*/ 	.short	(.L_17 - .L_16)
.L_16:
        /*003c*/ 	.word	0x00000000
        /*0040*/ 	.short	0x0000
        /*0042*/ 	.short	0x0000
        /*0044*/ 	.byte	0x00, 0xf4, 0x21, 0x00


	//----- nvinfo : EIATTR_SPARSE_MMA_MASK
	.align		4
.L_17:
        /*0048*/ 	.byte	0x03, 0x50
        /*004a*/ 	.short	0x0000


	//----- nvinfo : EIATTR_MAXREG_COUNT
	.align		4
        /*004c*/ 	.byte	0x03, 0x1b
        /*004e*/ 	.short	0x00ff


	//----- nvinfo : EIATTR_EXIT_INSTR_OFFSETS
	.align		4
        /*0050*/ 	.byte	0x04, 0x1c
        /*0052*/ 	.short	(.L_19 - .L_18)


	//   ....[0]....
.L_18:
        /*0054*/ 	.word	0x00000230


	//   ....[1]....
        /*0058*/ 	.word	0x00000250


	//----- nvinfo : EIATTR_REQNTID
	.align		4
.L_19:
        /*005c*/ 	.byte	0x04, 0x10
        /*005e*/ 	.short	(.L_21 - .L_20)
.L_20:
        /*0060*/ 	.word	0x00000080
        /*0064*/ 	.word	0x00000001
        /*0068*/ 	.word	0x00000001


	//----- nvinfo : EIATTR_CBANK_PARAM_SIZE
	.align		4
.L_21:
        /*006c*/ 	.byte	0x03, 0x19
        /*006e*/ 	.short	0x001c


	//----- nvinfo : EIATTR_PARAM_CBANK
	.align		4
        /*0070*/ 	.byte	0x04, 0x0a
        /*0072*/ 	.short	(.L_23 - .L_22)
	.align		4
.L_22:
        /*0074*/ 	.word	index@(.nv.constant0.triton_poi_fused_relu_threshold_backward_0)
        /*0078*/ 	.short	0x0210
        /*007a*/ 	.short	0x001c


	//----- nvinfo : EIATTR_SW_WAR
	.align		4
.L_23:
        /*007c*/ 	.byte	0x04, 0x36
        /*007e*/ 	.short	(.L_25 - .L_24)
.L_24:
        /*0080*/ 	.word	0x00000008
.L_25:


//--------------------- .nv.callgraph             --------------------------
	.section	.nv.callgraph,"",@"SHT_CUDA_CALLGRAPH"
	.align	4
	.sectionentsize	8
	.align		4
        /*0000*/ 	.word	0x00000000
	.align		4
        /*0004*/ 	.word	0xffffffff
	.align		4
        /*0008*/ 	.word	0x00000000
	.align		4
        /*000c*/ 	.word	0xfffffffe
	.align		4
        /*0010*/ 	.word	0x00000000
	.align		4
        /*0014*/ 	.word	0xfffffffd
	.align		4
        /*0018*/ 	.word	0x00000000
	.align		4
        /*001c*/ 	.word	0xfffffffc


//--------------------- .text.triton_poi_fused_relu_threshold_backward_0 --------------------------
	.section	.text.triton_poi_fused_relu_threshold_backward_0,"ax",@progbits
	.align	128
        .global         triton_poi_fused_relu_threshold_backward_0
        .type           triton_poi_fused_relu_threshold_backward_0,@function
        .size           triton_poi_fused_relu_threshold_backward_0,(.L_x_1 - triton_poi_fused_relu_threshold_backward_0)
        .other          triton_poi_fused_relu_threshold_backward_0,@"STO_CUDA_ENTRY STV_DEFAULT"
triton_poi_fused_relu_threshold_backward_0:
.text.triton_poi_fused_relu_threshold_backward_0:
[----:B------:R-:W0:Y:S02]  /*0000*/  LDC R1, c[0x0][0x28] ;  /* 0x00000a00ff017b82 */ /* 0x000e240000000800 */
[----:B------:R-:W1:Y:S01]  /*0010*/  S2R R0, SR_TID.X ;  /* 0x0000000000007919 */ /* 0x000e620000002100 */
[----:B------:R-:W2:Y:S01]  /*0020*/  LDC.64 R4, c[0x0][0x218] ;  /* 0x00008600ff047b82 */ /* 0x000ea20000000a00 */
[----:B------:R-:W-:Y:S01]  /*0030*/  CS2R R10, SRZ ;  /* 0x00000000000a7805 */ /* 0x000fe2000001ff00 */
[----:B------:R-:W-:Y:S01]  /*0040*/  ULDC.64 UR4, c[0x0][0x208] ;  /* 0x0000820000047ab9 */ /* 0x000fe20000000a00 */
[----:B------:R-:W3:Y:S01]  /*0050*/  S2R R7, SR_CTAID.X ;  /* 0x0000000000077919 */ /* 0x000ee20000002500 */
[----:B------:R-:W-:-:S04]  /*0060*/  ULDC.64 UR6, c[0x0][0x220] ;  /* 0x0000880000067ab9 */ /* 0x000fc80000000a00 */
[----:B------:R-:W4:Y:S01]  /*0070*/  LDC.64 R2, c[0x0][0x210] ;  /* 0x00008400ff027b82 */ /* 0x000f220000000a00 */
[----:B-1----:R-:W-:-:S05]  /*0080*/  IMAD.SHL.U32 R0, R0, 0x2, RZ ;  /* 0x0000000200007824 */ /* 0x002fca00078e00ff */
[----:B------:R-:W-:-:S05]  /*0090*/  LOP3.LUT R0, R0, 0xfe, RZ, 0xc0, !PT ;  /* 0x000000fe00007812 */ /* 0x000fca00078ec0ff */
[----:B---3--:R-:W-:-:S04]  /*00a0*/  IMAD R7, R7, 0x100, R0 ;  /* 0x0000010007077824 */ /* 0x008fc800078e0200 */
[C---:B------:R-:W-:Y:S01]  /*00b0*/  IMAD.HI R0, R7.reuse, 0x66666667, RZ ;  /* 0x6666666707007827 */ /* 0x040fe200078e02ff */
[----:B------:R-:W-:-:S03]  /*00c0*/  ISETP.GE.AND P0, PT, R7, 0x280, PT ;  /* 0x000002800700780c */ /* 0x000fc60003f06270 */
[----:B----4-:R-:W-:Y:S01]  /*00d0*/  IMAD.WIDE R2, R7, 0x4, R2 ;  /* 0x0000000407027825 */ /* 0x010fe200078e0202 */
[----:B------:R-:W-:-:S04]  /*00e0*/  SHF.R.U32.HI R9, RZ, 0x1f, R0 ;  /* 0x0000001fff097819 */ /* 0x000fc80000011600 */
[----:B------:R-:W-:-:S05]  /*00f0*/  LEA.HI.SX32 R0, R0, R9, 0x1e ;  /* 0x0000000900007211 */ /* 0x000fca00078ff2ff */
[----:B------:R-:W-:-:S04]  /*0100*/  IMAD R9, R0, -0xa, R7 ;  /* 0xfffffff600097824 */ /* 0x000fc800078e0207 */
[----:B--2---:R-:W-:Y:S01]  /*0110*/  IMAD.WIDE R4, R9, 0x4, R4 ;  /* 0x0000000409047825 */ /* 0x004fe200078e0204 */
[----:B------:R-:W-:-:S04]  /*0120*/  CS2R R8, SRZ ;  /* 0x0000000000087805 */ /* 0x000fc8000001ff00 */
[----:B------:R-:W2:Y:S04]  /*0130*/  @!P0 LDG.E.EL.64 R10, desc[UR4][R4.64] ;  /* 0x00000004040a8981 */ /* 0x000ea8000c2e1b00 */
[----:B------:R-:W2:Y:S02]  /*0140*/  @!P0 LDG.E.64 R8, desc[UR4][R2.64] ;  /* 0x0000000402088981 */ /* 0x000ea4000c1e1b00 */
[----:B--2---:R-:W-:Y:S01]  /*0150*/  FSETP.GEU.AND P2, PT, R8, -R10, PT ;  /* 0x8000000a0800720b */ /* 0x004fe20003f4e000 */
[----:B------:R-:W-:Y:S01]  /*0160*/  FADD R8, R10, R8 ;  /* 0x000000080a087221 */ /* 0x000fe20000000000 */
[----:B------:R-:W-:Y:S01]  /*0170*/  FADD R0, R11, R9 ;  /* 0x000000090b007221 */ /* 0x000fe20000000000 */
[----:B------:R-:W-:-:S03]  /*0180*/  FSETP.GEU.AND P1, PT, R9, -R11, PT ;  /* 0x8000000b0900720b */ /* 0x000fc60003f2e000 */
[----:B------:R-:W-:Y:S02]  /*0190*/  FSEL R8, R8, RZ, P2 ;  /* 0x000000ff08087208 */ /* 0x000fe40001000000 */
[----:B------:R-:W-:Y:S02]  /*01a0*/  FSEL R9, R0, RZ, P1 ;  /* 0x000000ff00097208 */ /* 0x000fe40000800000 */
[----:B------:R-:W-:Y:S02]  /*01b0*/  FSETP.GTU.AND P3, PT, R8, RZ, PT ;  /* 0x000000ff0800720b */ /* 0x000fe40003f6c000 */
[----:B------:R-:W-:Y:S02]  /*01c0*/  FSETP.GTU.AND P2, PT, R9, RZ, PT ;  /* 0x000000ff0900720b */ /* 0x000fe40003f4c000 */
[----:B------:R-:W-:Y:S02]  /*01d0*/  IADD3 R6, P1, R7, UR6, RZ ;  /* 0x0000000607067c10 */ /* 0x000fe4000ff3e0ff */
[----:B------:R-:W-:-:S02]  /*01e0*/  SEL R0, RZ, 0x1, P3 ;  /* 0x00000001ff007807 */ /* 0x000fc40001800000 */
[----:B------:R-:W-:Y:S01]  /*01f0*/  SEL R5, RZ, 0x100, P2 ;  /* 0x00000100ff057807 */ /* 0x000fe20001000000 */
[----:B------:R1:W-:Y:S01]  /*0200*/  @!P0 STG.E.64 desc[UR4][R2.64], R8 ;  /* 0x0000000802008986 */ /* 0x0003e2000c101b04 */
[----:B------:R-:W-:-:S03]  /*0210*/  LEA.HI.X.SX32 R7, R7, UR7, 0x1, P1 ;  /* 0x0000000707077c11 */ /* 0x000fc600088f0eff */
[----:B------:R-:W-:Y:S01]  /*0220*/  IMAD.IADD R5, R0, 0x1, R5 ;  /* 0x0000000100057824 */ /* 0x000fe200078e0205 */
[----:B------:R-:W-:Y:S06]  /*0230*/  @P0 EXIT ;  /* 0x000000000000094d */ /* 0x000fec0003800000 */
[----:B------:R-:W-:Y:S01]  /*0240*/  STG.E.U16 desc[UR4][R6.64], R5 ;  /* 0x0000000506007986 */ /* 0x000fe2000c101504 */
[----:B------:R-:W-:Y:S05]  /*0250*/  EXIT ;  /* 0x000000000000794d */ /* 0x000fea0003800000 */
.L_x_0:
[----:B------:R-:W-:-:S00]  /*0260*/  BRA `(.L_x_0) ;  /* 0xfffffffc00fc7947 */ /* 0x000fc0000383ffff */
[----:B------:R-:W-:-:S00]  /*0270*/  NOP ;  /* 0x0000000000007918 */ /* 0x000fc00000000000 */
        /* <DEDUP_REMOVED lines=8> */
.L_x_1:


//--------------------- .nv.constant0.triton_poi_fused_relu_threshold_backward_0 --------------------------
	.section	.nv.constant0.triton_poi_fused_relu_threshold_backward_0,"a",@progbits
	.sectionflags	@""
	.align	4
.nv.constant0.triton_poi_fused_relu_threshold_backward_0:
	.zero		556
